//
// Generated by NVIDIA NVVM Compiler
//
// Compiler Build ID: CL-36424714
// Cuda compilation tools, release 13.0, V13.0.88
// Based on NVVM 20.0.0
//

.version 9.0
.target sm_100
.address_size 64

	// .globl	_Z8multiplyPiS_S_

.visible .entry _Z8multiplyPiS_S_(
	.param .u64 .ptr .align 1 _Z8multiplyPiS_S__param_0,
	.param .u64 .ptr .align 1 _Z8multiplyPiS_S__param_1,
	.param .u64 .ptr .align 1 _Z8multiplyPiS_S__param_2
)
{
	.reg .pred 	%p<2>;
	.reg .b32 	%r<8>;
	.reg .b64 	%rd<11>;

	ld.param.u64 	%rd1, [_Z8multiplyPiS_S__param_0];
	ld.param.u64 	%rd2, [_Z8multiplyPiS_S__param_1];
	ld.param.u64 	%rd3, [_Z8multiplyPiS_S__param_2];
	mov.u32 	%r2, %tid.x;
	mov.u32 	%r3, %ctaid.x;
	mov.u32 	%r4, %ntid.x;
	mad.lo.s32 	%r1, %r3, %r4, %r2;
	setp.gt.s32 	%p1, %r1, 9;
	@%p1 bra 	$L__BB0_2;
	cvta.to.global.u64 	%rd4, %rd1;
	cvta.to.global.u64 	%rd5, %rd2;
	cvta.to.global.u64 	%rd6, %rd3;
	mul.wide.s32 	%rd7, %r1, 4;
	add.s64 	%rd8, %rd4, %rd7;
	ld.global.u32 	%r5, [%rd8];
	add.s64 	%rd9, %rd5, %rd7;
	ld.global.u32 	%r6, [%rd9];
	mul.lo.s32 	%r7, %r6, %r5;
	add.s64 	%rd10, %rd6, %rd7;
	st.global.u32 	[%rd10], %r7;
$L__BB0_2:
	ret;

}


// ===== COMPILED SASS (sm_100) =====

	.target	sm_100

	.elftype	@"ET_EXEC"


//--------------------- .note.nv.tkinfo           --------------------------
	.section	.note.nv.tkinfo,"",@"SHT_NOTE"
	.sectionflags	@"SHF_NOTE_NV_TKINFO"
	.tkinfo
        /*0018*/ 	.word	0x00000002
        /*0030*/ 	.string	""
        /*0030*/ 	.string	"ptxas"
        /*0030*/ 	.string	"Cuda compilation tools, release 13.0, V13.0.88"
        /*0030*/ 	.string	"Build cuda_13.0.r13.0/compiler.36424714_0"
        /*0030*/ 	.string	"-arch sm_100 -m 64 "



//--------------------- .note.nv.cuinfo           --------------------------
	.section	.note.nv.cuinfo,"",@"SHT_NOTE"
	.sectionflags	@"SHF_NOTE_NV_CUINFO"
        /*0018*/ 	.short	0x0002
        /*001a*/ 	.short	0x0064
        /*001c*/ 	.short	0x0082
	.zero		2


//--------------------- .nv.info                  --------------------------
	.section	.nv.info,"",@"SHT_CUDA_INFO"
	.align	4


	//----- nvinfo : EIATTR_REGCOUNT
	.align		4
        /*0000*/ 	.byte	0x04, 0x2f
        /*0002*/ 	.short	(.L_1 - .L_0)
	.align		4
.L_0:
        /*0004*/ 	.word	index@(_Z8multiplyPiS_S_)
        /*0008*/ 	.word	0x0000000c


	//----- nvinfo : EIATTR_FRAME_SIZE
	.align		4
.L_1:
        /*000c*/ 	.byte	0x04, 0x11
        /*000e*/ 	.short	(.L_3 - .L_2)
	.align		4
.L_2:
        /*0010*/ 	.word	index@(_Z8multiplyPiS_S_)
        /*0014*/ 	.word	0x00000000


	//----- nvinfo : EIATTR_MIN_STACK_SIZE
	.align		4
.L_3:
        /*0018*/ 	.byte	0x04, 0x12
        /*001a*/ 	.short	(.L_5 - .L_4)
	.align		4
.L_4:
        /*001c*/ 	.word	index@(_Z8multiplyPiS_S_)
        /*0020*/ 	.word	0x00000000
.L_5:


//--------------------- .nv.compat                --------------------------
	.section	.nv.compat,"",@"SHT_CUDA_COMPAT_INFO"
	.align	4
        /*0000*/ 	.byte	0x02, 0x09, 0x00, 0x00, 0x02, 0x02, 0x01, 0x00, 0x02, 0x05, 0x05, 0x00, 0x03, 0x07, 0x01, 0x01
        /*0010*/ 	.byte	0x02, 0x03, 0x00, 0x00, 0x02, 0x06, 0x01, 0x00, 0x04, 0x0b, 0x08, 0x00, 0x09, 0x00, 0x00, 0x00
        /*0020*/ 	.byte	0x00, 0x00, 0x00, 0x00


//--------------------- .nv.info._Z8multiplyPiS_S_ --------------------------
	.section	.nv.info._Z8multiplyPiS_S_,"",@"SHT_CUDA_INFO"
	.sectionflags	@""
	.align	4


	//----- nvinfo : EIATTR_CUDA_API_VERSION
	.align		4
        /*0000*/ 	.byte	0x04, 0x37
        /*0002*/ 	.short	(.L_7 - .L_6)
.L_6:
        /*0004*/ 	.word	0x00000082


	//----- nvinfo : EIATTR_KPARAM_INFO
	.align		4
.L_7:
        /*0008*/ 	.byte	0x04, 0x17
        /*000a*/ 	.short	(.L_9 - .L_8)
.L_8:
        /*000c*/ 	.word	0x00000000
        /*0010*/ 	.short	0x0002
        /*0012*/ 	.short	0x0010
        /*0014*/ 	.byte	0x00, 0xf5, 0x21, 0x00


	//----- nvinfo : EIATTR_KPARAM_INFO
	.align		4
.L_9:
        /*0018*/ 	.byte	0x04, 0x17
        /*001a*/ 	.short	(.L_11 - .L_10)
.L_10:
        /*001c*/ 	.word	0x00000000
        /*0020*/ 	.short	0x0001
        /*0022*/ 	.short	0x0008
        /*0024*/ 	.byte	0x00, 0xf5, 0x21, 0x00


	//----- nvinfo : EIATTR_KPARAM_INFO
	.align		4
.L_11:
        /*0028*/ 	.byte	0x04, 0x17
        /*002a*/ 	.short	(.L_13 - .L_12)
.L_12:
        /*002c*/ 	.word	0x00000000
        /*0030*/ 	.short	0x0000
        /*0032*/ 	.short	0x0000
        /*0034*/ 	.byte	0x00, 0xf5, 0x21, 0x00


	//----- nvinfo : EIATTR_SPARSE_MMA_MASK
	.align		4
.L_13:
        /*0038*/ 	.byte	0x03, 0x50
        /*003a*/ 	.short	0x0000


	//----- nvinfo : EIATTR_MAXREG_COUNT
	.align		4
        /*003c*/ 	.byte	0x03, 0x1b
        /*003e*/ 	.short	0x00ff


	//----- nvinfo : EIATTR_MERCURY_ISA_VERSION
	.align		4
        /*0040*/ 	.byte	0x03, 0x5f
        /*0042*/ 	.short	0x0101


	//----- nvinfo : EIATTR_VRC_CTA_INIT_COUNT
	.align		4
        /*0044*/ 	.byte	0x02, 0x4a
	.zero		1
	.zero		1


	//----- nvinfo : EIATTR_EXIT_INSTR_OFFSETS
	.align		4
        /*0048*/ 	.byte	0x04, 0x1c
        /*004a*/ 	.short	(.L_15 - .L_14)


	//   ....[0]....
.L_14:
        /*004c*/ 	.word	0x00000060


	//   ....[1]....
        /*0050*/ 	.word	0x00000120


	//----- nvinfo : EIATTR_CBANK_PARAM_SIZE
	.align		4
.L_15:
        /*0054*/ 	.byte	0x03, 0x19
        /*0056*/ 	.short	0x0018


	//----- nvinfo : EIATTR_PARAM_CBANK
	.align		4
        /*0058*/ 	.byte	0x04, 0x0a
        /*005a*/ 	.short	(.L_17 - .L_16)
	.align		4
.L_16:
        /*005c*/ 	.word	index@(.nv.constant0._Z8multiplyPiS_S_)
        /*0060*/ 	.short	0x0380
        /*0062*/ 	.short	0x0018


	//----- nvinfo : EIATTR_SW_WAR
	.align		4
.L_17:
        /*0064*/ 	.byte	0x04, 0x36
        /*0066*/ 	.short	(.L_19 - .L_18)
.L_18:
        /*0068*/ 	.word	0x00000008
.L_19:


//--------------------- .nv.callgraph             --------------------------
	.section	.nv.callgraph,"",@"SHT_CUDA_CALLGRAPH"
	.align	4
	.sectionentsize	8
	.align		4
        /*0000*/ 	.word	0x00000000
	.align		4
        /*0004*/ 	.word	0xffffffff
	.align		4
        /*0008*/ 	.word	0x00000000
	.align		4
        /*000c*/ 	.word	0xfffffffe
	.align		4
        /*0010*/ 	.word	0x00000000
	.align		4
        /*0014*/ 	.word	0xfffffffd
	.align		4
        /*0018*/ 	.word	0x00000000
	.align		4
        /*001c*/ 	.word	0xfffffffc


//--------------------- .text._Z8multiplyPiS_S_   --------------------------
	.section	.text._Z8multiplyPiS_S_,"ax",@progbits
	.align	128
        .global         _Z8multiplyPiS_S_
        .type           _Z8multiplyPiS_S_,@function
        .size           _Z8multiplyPiS_S_,(.L_x_1 - _Z8multiplyPiS_S_)
        .other          _Z8multiplyPiS_S_,@"STO_CUDA_ENTRY STV_DEFAULT"
_Z8multiplyPiS_S_:
.text._Z8multiplyPiS_S_:
[----:B------:R-:W-:Y:S01]  /*0000*/  LDC R1, c[0x0][0x37c] ;  /* 0x0000df00ff017b82 */ /* 0x000fe20000000800 */
[----:B------:R-:W0:Y:S07]  /*0010*/  S2R R9, SR_TID.X ;  /* 0x0000000000097919 */ /* 0x000e2e0000002100 */
[----:B------:R-:W0:Y:S08]  /*0020*/  S2UR UR4, SR_CTAID.X ;  /* 0x00000000000479c3 */ /* 0x000e300000002500 */
[----:B------:R-:W0:Y:S02]  /*0030*/  LDC R0, c[0x0][0x360] ;  /* 0x0000d800ff007b82 */ /* 0x000e240000000800 */
[----:B0-----:R-:W-:-:S05]  /*0040*/  IMAD R9, R0, UR4, R9 ;  /* 0x0000000400097c24 */ /* 0x001fca000f8e0209 */
[----:B------:R-:W-:-:S13]  /*0050*/  ISETP.GT.AND P0, PT, R9, 0x9, PT ;  /* 0x000000090900780c */ /* 0x000fda0003f04270 */
[----:B------:R-:W-:Y:S05]  /*0060*/  @P0 EXIT ;  /* 0x000000000000094d */ /* 0x000fea0003800000 */
[----:B------:R-:W0:Y:S01]  /*0070*/  LDC.64 R2, c[0x0][0x380] ;  /* 0x0000e000ff027b82 */ /* 0x000e220000000a00 */
[----:B------:R-:W1:Y:S07]  /*0080*/  LDCU.64 UR4, c[0x0][0x358] ;  /* 0x00006b00ff0477ac */ /* 0x000e6e0008000a00 */
[----:B------:R-:W2:Y:S08]  /*0090*/  LDC.64 R4, c[0x0][0x388] ;  /* 0x0000e200ff047b82 */ /* 0x000eb00000000a00 */
[----:B------:R-:W3:Y:S01]  /*00a0*/  LDC.64 R6, c[0x0][0x390] ;  /* 0x0000e400ff067b82 */ /* 0x000ee20000000a00 */
[----:B0-----:R-:W-:-:S06]  /*00b0*/  IMAD.WIDE R2, R9, 0x4, R2 ;  /* 0x0000000409027825 */ /* 0x001fcc00078e0202 */
[----:B-1----:R-:W4:Y:S01]  /*00c0*/  LDG.E R2, desc[UR4][R2.64] ;  /* 0x0000000402027981 */ /* 0x002f22000c1e1900 */
[----:B--2---:R-:W-:-:S06]  /*00d0*/  IMAD.WIDE R4, R9, 0x4, R4 ;  /* 0x0000000409047825 */ /* 0x004fcc00078e0204 */
[----:B------:R-:W4:Y:S01]  /*00e0*/  LDG.E R5, desc[UR4][R4.64] ;  /* 0x0000000404057981 */ /* 0x000f22000c1e1900 */
[----:B---3--:R-:W-:-:S04]  /*00f0*/  IMAD.WIDE R6, R9, 0x4, R6 ;  /* 0x0000000409067825 */ /* 0x008fc800078e0206 */
[----:B----4-:R-:W-:-:S05]  /*0100*/  IMAD R9, R2, R5, RZ ;  /* 0x0000000502097224 */ /* 0x010fca00078e02ff */
[----:B------:R-:W-:Y:S01]  /*0110*/  STG.E desc[UR4][R6.64], R9 ;  /* 0x0000000906007986 */ /* 0x000fe2000c101904 */
[----:B------:R-:W-:Y:S05]  /*0120*/  EXIT ;  /* 0x000000000000794d */ /* 0x000fea0003800000 */
.L_x_0:
[----:B------:R-:W-:-:S00]  /*0130*/  BRA `(.L_x_0) ;  /* 0xfffffffc00fc7947 */ /* 0x000fc0000383ffff */
[----:B------:R-:W-:-:S00]  /*0140*/  NOP ;  /* 0x0000000000007918 */ /* 0x000fc00000000000 */
        /* <DEDUP_REMOVED lines=11> */
.L_x_1:


//--------------------- .nv.shared.reserved.0     --------------------------
	.section	.nv.shared.reserved.0,"aw",@nobits
	.weak		__nv_reservedSMEM_offset_0_alias
	.size		__nv_reservedSMEM_offset_0_alias, 0, 64
	.other		__nv_reservedSMEM_offset_0_alias,@"STO_CUDA_RESERVED_SHARED STV_DEFAULT"
__nv_reservedSMEM_offset_0_alias:
	.zero		0
	.zero		64


//--------------------- .nv.constant0._Z8multiplyPiS_S_ --------------------------
	.section	.nv.constant0._Z8multiplyPiS_S_,"a",@progbits
	.sectionflags	@""
	.align	4
.nv.constant0._Z8multiplyPiS_S_:
	.zero		920


//--------------------- SYMBOLS --------------------------

	.type		.nv.reservedSmem.offset0,@object
	.size		.nv.reservedSmem.offset0,0x4
